//
// Generated by NVIDIA NVVM Compiler
//
// Compiler Build ID: CL-36424714
// Cuda compilation tools, release 13.0, V13.0.88
// Based on NVVM 20.0.0
//

.version 9.0
.target sm_100
.address_size 64

	// .globl	_Z20prefixsum_brent_kungPfS_i
.const .align 4 .b8 dummy_mask[4];
// _ZZ20prefixsum_brent_kungPfS_iE4temp has been demoted

.visible .entry _Z20prefixsum_brent_kungPfS_i(
	.param .u64 .ptr .align 1 _Z20prefixsum_brent_kungPfS_i_param_0,
	.param .u64 .ptr .align 1 _Z20prefixsum_brent_kungPfS_i_param_1,
	.param .u32 _Z20prefixsum_brent_kungPfS_i_param_2
)
{
	.reg .pred 	%p<14>;
	.reg .b32 	%r<37>;
	.reg .b32 	%f<38>;
	.reg .b64 	%rd<11>;
	// demoted variable
	.shared .align 4 .b8 _ZZ20prefixsum_brent_kungPfS_iE4temp[128];
	ld.param.u64 	%rd3, [_Z20prefixsum_brent_kungPfS_i_param_0];
	ld.param.u64 	%rd4, [_Z20prefixsum_brent_kungPfS_i_param_1];
	ld.param.u32 	%r8, [_Z20prefixsum_brent_kungPfS_i_param_2];
	cvta.to.global.u64 	%rd1, %rd4;
	cvta.to.global.u64 	%rd5, %rd3;
	mov.u32 	%r1, %tid.x;
	mov.u32 	%r9, %ctaid.x;
	mov.u32 	%r2, %ntid.x;
	mul.lo.s32 	%r10, %r9, %r2;
	shl.b32 	%r11, %r10, 1;
	add.s32 	%r3, %r11, %r1;
	setp.ge.s32 	%p1, %r3, %r8;
	mul.wide.s32 	%rd6, %r3, 4;
	add.s64 	%rd2, %rd5, %rd6;
	mov.f32 	%f36, 0f00000000;
	@%p1 bra 	$L__BB0_2;
	ld.global.f32 	%f36, [%rd2];
$L__BB0_2:
	shl.b32 	%r12, %r1, 2;
	mov.u32 	%r13, _ZZ20prefixsum_brent_kungPfS_iE4temp;
	add.s32 	%r4, %r13, %r12;
	st.shared.f32 	[%r4], %f36;
	add.s32 	%r14, %r3, 16;
	setp.ge.s32 	%p2, %r14, %r8;
	mov.f32 	%f37, 0f00000000;
	@%p2 bra 	$L__BB0_4;
	ld.global.f32 	%f37, [%rd2+64];
$L__BB0_4:
	st.shared.f32 	[%r4+64], %f37;
	bar.sync 	0;
	add.s32 	%r5, %r1, 1;
	setp.gt.u32 	%p3, %r1, 15;
	@%p3 bra 	$L__BB0_6;
	shl.b32 	%r15, %r5, 3;
	add.s32 	%r17, %r13, %r15;
	ld.shared.f32 	%f7, [%r17+-8];
	ld.shared.f32 	%f8, [%r17+-4];
	add.f32 	%f9, %f7, %f8;
	st.shared.f32 	[%r17+-4], %f9;
$L__BB0_6:
	bar.sync 	0;
	setp.gt.u32 	%p4, %r1, 7;
	@%p4 bra 	$L__BB0_8;
	shl.b32 	%r18, %r5, 4;
	add.s32 	%r20, %r13, %r18;
	ld.shared.f32 	%f10, [%r20+-12];
	ld.shared.f32 	%f11, [%r20+-4];
	add.f32 	%f12, %f10, %f11;
	st.shared.f32 	[%r20+-4], %f12;
$L__BB0_8:
	bar.sync 	0;
	setp.gt.u32 	%p5, %r1, 3;
	@%p5 bra 	$L__BB0_10;
	shl.b32 	%r21, %r5, 5;
	add.s32 	%r23, %r13, %r21;
	ld.shared.f32 	%f13, [%r23+-20];
	ld.shared.f32 	%f14, [%r23+-4];
	add.f32 	%f15, %f13, %f14;
	st.shared.f32 	[%r23+-4], %f15;
$L__BB0_10:
	bar.sync 	0;
	setp.gt.u32 	%p6, %r1, 1;
	@%p6 bra 	$L__BB0_12;
	shl.b32 	%r24, %r5, 6;
	add.s32 	%r26, %r13, %r24;
	ld.shared.f32 	%f16, [%r26+-36];
	ld.shared.f32 	%f17, [%r26+-4];
	add.f32 	%f18, %f16, %f17;
	st.shared.f32 	[%r26+-4], %f18;
$L__BB0_12:
	bar.sync 	0;
	setp.ne.s32 	%p7, %r1, 0;
	@%p7 bra 	$L__BB0_14;
	ld.shared.f32 	%f19, [_ZZ20prefixsum_brent_kungPfS_iE4temp+60];
	ld.shared.f32 	%f20, [_ZZ20prefixsum_brent_kungPfS_iE4temp+124];
	add.f32 	%f21, %f19, %f20;
	st.shared.f32 	[_ZZ20prefixsum_brent_kungPfS_iE4temp+124], %f21;
$L__BB0_14:
	setp.ne.s32 	%p8, %r1, 0;
	bar.sync 	0;
	shl.b32 	%r6, %r5, 1;
	@%p8 bra 	$L__BB0_16;
	ld.shared.f32 	%f22, [_ZZ20prefixsum_brent_kungPfS_iE4temp+60];
	ld.shared.f32 	%f23, [_ZZ20prefixsum_brent_kungPfS_iE4temp+92];
	add.f32 	%f24, %f22, %f23;
	st.shared.f32 	[_ZZ20prefixsum_brent_kungPfS_iE4temp+92], %f24;
$L__BB0_16:
	bar.sync 	0;
	setp.gt.u32 	%p9, %r1, 2;
	@%p9 bra 	$L__BB0_18;
	shl.b32 	%r27, %r6, 4;
	add.s32 	%r29, %r13, %r27;
	ld.shared.f32 	%f25, [%r29+-4];
	ld.shared.f32 	%f26, [%r29+12];
	add.f32 	%f27, %f25, %f26;
	st.shared.f32 	[%r29+12], %f27;
$L__BB0_18:
	bar.sync 	0;
	setp.gt.u32 	%p10, %r1, 6;
	@%p10 bra 	$L__BB0_20;
	shl.b32 	%r30, %r6, 3;
	add.s32 	%r32, %r13, %r30;
	ld.shared.f32 	%f28, [%r32+-4];
	ld.shared.f32 	%f29, [%r32+4];
	add.f32 	%f30, %f28, %f29;
	st.shared.f32 	[%r32+4], %f30;
$L__BB0_20:
	bar.sync 	0;
	setp.gt.u32 	%p11, %r1, 14;
	@%p11 bra 	$L__BB0_22;
	add.s32 	%r34, %r4, %r12;
	ld.shared.f32 	%f31, [%r34+4];
	ld.shared.f32 	%f32, [%r34+8];
	add.f32 	%f33, %f31, %f32;
	st.shared.f32 	[%r34+8], %f33;
$L__BB0_22:
	setp.ge.s32 	%p12, %r3, %r8;
	bar.sync 	0;
	@%p12 bra 	$L__BB0_24;
	ld.shared.f32 	%f34, [%r4];
	add.s64 	%rd8, %rd1, %rd6;
	st.global.f32 	[%rd8], %f34;
$L__BB0_24:
	add.s32 	%r7, %r3, %r2;
	setp.ge.u32 	%p13, %r7, %r8;
	@%p13 bra 	$L__BB0_26;
	shl.b32 	%r35, %r2, 2;
	add.s32 	%r36, %r4, %r35;
	ld.shared.f32 	%f35, [%r36];
	mul.wide.u32 	%rd9, %r7, 4;
	add.s64 	%rd10, %rd1, %rd9;
	st.global.f32 	[%rd10], %f35;
$L__BB0_26:
	ret;

}


// ===== COMPILED SASS (sm_100) =====

	.target	sm_100

	.elftype	@"ET_EXEC"


//--------------------- .note.nv.tkinfo           --------------------------
	.section	.note.nv.tkinfo,"",@"SHT_NOTE"
	.sectionflags	@"SHF_NOTE_NV_TKINFO"
	.tkinfo
        /*0018*/ 	.word	0x00000002
        /*0030*/ 	.string	""
        /*0030*/ 	.string	"ptxas"
        /*0030*/ 	.string	"Cuda compilation tools, release 13.0, V13.0.88"
        /*0030*/ 	.string	"Build cuda_13.0.r13.0/compiler.36424714_0"
        /*0030*/ 	.string	"-arch sm_100 -m 64 "



//--------------------- .note.nv.cuinfo           --------------------------
	.section	.note.nv.cuinfo,"",@"SHT_NOTE"
	.sectionflags	@"SHF_NOTE_NV_CUINFO"
        /*0018*/ 	.short	0x0002
        /*001a*/ 	.short	0x0064
        /*001c*/ 	.short	0x0082
	.zero		2


//--------------------- .nv.info                  --------------------------
	.section	.nv.info,"",@"SHT_CUDA_INFO"
	.align	4


	//----- nvinfo : EIATTR_REGCOUNT
	.align		4
        /*0000*/ 	.byte	0x04, 0x2f
        /*0002*/ 	.short	(.L_2 - .L_1)
	.align		4
.L_1:
        /*0004*/ 	.word	index@(_Z20prefixsum_brent_kungPfS_i)
        /*0008*/ 	.word	0x00000012


	//----- nvinfo : EIATTR_FRAME_SIZE
	.align		4
.L_2:
        /*000c*/ 	.byte	0x04, 0x11
        /*000e*/ 	.short	(.L_4 - .L_3)
	.align		4
.L_3:
        /*0010*/ 	.word	index@(_Z20prefixsum_brent_kungPfS_i)
        /*0014*/ 	.word	0x00000000


	//----- nvinfo : EIATTR_MIN_STACK_SIZE
	.align		4
.L_4:
        /*0018*/ 	.byte	0x04, 0x12
        /*001a*/ 	.short	(.L_6 - .L_5)
	.align		4
.L_5:
        /*001c*/ 	.word	index@(_Z20prefixsum_brent_kungPfS_i)
        /*0020*/ 	.word	0x00000000
.L_6:


//--------------------- .nv.compat                --------------------------
	.section	.nv.compat,"",@"SHT_CUDA_COMPAT_INFO"
	.align	4
        /*0000*/ 	.byte	0x02, 0x09, 0x00, 0x00, 0x02, 0x02, 0x01, 0x00, 0x02, 0x05, 0x05, 0x00, 0x03, 0x07, 0x01, 0x01
        /*0010*/ 	.byte	0x02, 0x03, 0x00, 0x00, 0x02, 0x06, 0x01, 0x00, 0x04, 0x0b, 0x08, 0x00, 0x09, 0x00, 0x00, 0x00
        /*0020*/ 	.byte	0x00, 0x00, 0x00, 0x00


//--------------------- .nv.info._Z20prefixsum_brent_kungPfS_i --------------------------
	.section	.nv.info._Z20prefixsum_brent_kungPfS_i,"",@"SHT_CUDA_INFO"
	.sectionflags	@""
	.align	4


	//----- nvinfo : EIATTR_CUDA_API_VERSION
	.align		4
        /*0000*/ 	.byte	0x04, 0x37
        /*0002*/ 	.short	(.L_8 - .L_7)
.L_7:
        /*0004*/ 	.word	0x00000082


	//----- nvinfo : EIATTR_KPARAM_INFO
	.align		4
.L_8:
        /*0008*/ 	.byte	0x04, 0x17
        /*000a*/ 	.short	(.L_10 - .L_9)
.L_9:
        /*000c*/ 	.word	0x00000000
        /*0010*/ 	.short	0x0002
        /*0012*/ 	.short	0x0010
        /*0014*/ 	.byte	0x00, 0xf0, 0x11, 0x00


	//----- nvinfo : EIATTR_KPARAM_INFO
	.align		4
.L_10:
        /*0018*/ 	.byte	0x04, 0x17
        /*001a*/ 	.short	(.L_12 - .L_11)
.L_11:
        /*001c*/ 	.word	0x00000000
        /*0020*/ 	.short	0x0001
        /*0022*/ 	.short	0x0008
        /*0024*/ 	.byte	0x00, 0xf5, 0x21, 0x00


	//----- nvinfo : EIATTR_KPARAM_INFO
	.align		4
.L_12:
        /*0028*/ 	.byte	0x04, 0x17
        /*002a*/ 	.short	(.L_14 - .L_13)
.L_13:
        /*002c*/ 	.word	0x00000000
        /*0030*/ 	.short	0x0000
        /*0032*/ 	.short	0x0000
        /*0034*/ 	.byte	0x00, 0xf5, 0x21, 0x00


	//----- nvinfo : EIATTR_SPARSE_MMA_MASK
	.align		4
.L_14:
        /*0038*/ 	.byte	0x03, 0x50
        /*003a*/ 	.short	0x0000


	//----- nvinfo : EIATTR_MAXREG_COUNT
	.align		4
        /*003c*/ 	.byte	0x03, 0x1b
        /*003e*/ 	.short	0x00ff


	//----- nvinfo : EIATTR_NUM_BARRIERS
	.align		4
        /*0040*/ 	.byte	0x02, 0x4c
        /*0042*/ 	.byte	0x01
	.zero		1


	//----- nvinfo : EIATTR_MERCURY_ISA_VERSION
	.align		4
        /*0044*/ 	.byte	0x03, 0x5f
        /*0046*/ 	.short	0x0101


	//----- nvinfo : EIATTR_VRC_CTA_INIT_COUNT
	.align		4
        /*0048*/ 	.byte	0x02, 0x4a
	.zero		1
	.zero		1


	//----- nvinfo : EIATTR_EXIT_INSTR_OFFSETS
	.align		4
        /*004c*/ 	.byte	0x04, 0x1c
        /*004e*/ 	.short	(.L_16 - .L_15)


	//   ....[0]....
.L_15:
        /*0050*/ 	.word	0x00000590


	//   ....[1]....
        /*0054*/ 	.word	0x000005f0


	//----- nvinfo : EIATTR_CBANK_PARAM_SIZE
	.align		4
.L_16:
        /*0058*/ 	.byte	0x03, 0x19
        /*005a*/ 	.short	0x0014


	//----- nvinfo : EIATTR_PARAM_CBANK
	.align		4
        /*005c*/ 	.byte	0x04, 0x0a
        /*005e*/ 	.short	(.L_18 - .L_17)
	.align		4
.L_17:
        /*0060*/ 	.word	index@(.nv.constant0._Z20prefixsum_brent_kungPfS_i)
        /*0064*/ 	.short	0x0380
        /*0066*/ 	.short	0x0014


	//----- nvinfo : EIATTR_SW_WAR
	.align		4
.L_18:
        /*0068*/ 	.byte	0x04, 0x36
        /*006a*/ 	.short	(.L_20 - .L_19)
.L_19:
        /*006c*/ 	.word	0x00000008
.L_20:


//--------------------- .nv.callgraph             --------------------------
	.section	.nv.callgraph,"",@"SHT_CUDA_CALLGRAPH"
	.align	4
	.sectionentsize	8
	.align		4
        /*0000*/ 	.word	0x00000000
	.align		4
        /*0004*/ 	.word	0xffffffff
	.align		4
        /*0008*/ 	.word	0x00000000
	.align		4
        /*000c*/ 	.word	0xfffffffe
	.align		4
        /*0010*/ 	.word	0x00000000
	.align		4
        /*0014*/ 	.word	0xfffffffd
	.align		4
        /*0018*/ 	.word	0x00000000
	.align		4
        /*001c*/ 	.word	0xfffffffc


//--------------------- .nv.constant3             --------------------------
	.section	.nv.constant3,"a",@progbits
	.align	4
.nv.constant3:
	.type		dummy_mask,@object
	.size		dummy_mask,(.L_0 - dummy_mask)
dummy_mask:
	.zero		4
.L_0:


//--------------------- .text._Z20prefixsum_brent_kungPfS_i --------------------------
	.section	.text._Z20prefixsum_brent_kungPfS_i,"ax",@progbits
	.align	128
        .global         _Z20prefixsum_brent_kungPfS_i
        .type           _Z20prefixsum_brent_kungPfS_i,@function
        .size           _Z20prefixsum_brent_kungPfS_i,(.L_x_1 - _Z20prefixsum_brent_kungPfS_i)
        .other          _Z20prefixsum_brent_kungPfS_i,@"STO_CUDA_ENTRY STV_DEFAULT"
_Z20prefixsum_brent_kungPfS_i:
.text._Z20prefixsum_brent_kungPfS_i:
[----:B------:R-:W-:Y:S01]  /*0000*/  LDC R1, c[0x0][0x37c] ;  /* 0x0000df00ff017b82 */ /* 0x000fe20000000800 */
[----:B------:R-:W0:Y:S07]  /*0010*/  S2R R2, SR_TID.X ;  /* 0x0000000000027919 */ /* 0x000e2e0000002100 */
[----:B------:R-:W1:Y:S01]  /*0020*/  S2UR UR4, SR_CTAID.X ;  /* 0x00000000000479c3 */ /* 0x000e620000002500 */
[----:B------:R-:W2:Y:S01]  /*0030*/  LDCU UR8, c[0x0][0x390] ;  /* 0x00007200ff0877ac */ /* 0x000ea20008000800 */
[----:B------:R-:W-:Y:S01]  /*0040*/  HFMA2 R8, -RZ, RZ, 0, 0 ;  /* 0x00000000ff087431 */ /* 0x000fe200000001ff */
[----:B------:R-:W3:Y:S05]  /*0050*/  LDCU.64 UR6, c[0x0][0x358] ;  /* 0x00006b00ff0677ac */ /* 0x000eea0008000a00 */
[----:B------:R-:W1:Y:S08]  /*0060*/  LDC R0, c[0x0][0x360] ;  /* 0x0000d800ff007b82 */ /* 0x000e700000000800 */
[----:B------:R-:W4:Y:S01]  /*0070*/  LDC.64 R6, c[0x0][0x380] ;  /* 0x0000e000ff067b82 */ /* 0x000f220000000a00 */
[----:B-1----:R-:W-:-:S04]  /*0080*/  IMAD R3, R0, UR4, RZ ;  /* 0x0000000400037c24 */ /* 0x002fc8000f8e02ff */
[----:B0-----:R-:W-:-:S04]  /*0090*/  IMAD R3, R3, 0x2, R2 ;  /* 0x0000000203037824 */ /* 0x001fc800078e0202 */
[C---:B------:R-:W-:Y:S01]  /*00a0*/  VIADD R4, R3.reuse, 0x10 ;  /* 0x0000001003047836 */ /* 0x040fe20000000000 */
[C---:B--2---:R-:W-:Y:S01]  /*00b0*/  ISETP.GE.AND P0, PT, R3.reuse, UR8, PT ;  /* 0x0000000803007c0c */ /* 0x044fe2000bf06270 */
[----:B----4-:R-:W-:-:S03]  /*00c0*/  IMAD.WIDE R6, R3, 0x4, R6 ;  /* 0x0000000403067825 */ /* 0x010fc600078e0206 */
[----:B------:R-:W-:Y:S01]  /*00d0*/  ISETP.GE.AND P1, PT, R4, UR8, PT ;  /* 0x0000000804007c0c */ /* 0x000fe2000bf26270 */
[----:B------:R-:W-:-:S08]  /*00e0*/  IMAD.MOV.U32 R4, RZ, RZ, RZ ;  /* 0x000000ffff047224 */ /* 0x000fd000078e00ff */
[----:B---3--:R-:W2:Y:S04]  /*00f0*/  @!P0 LDG.E R4, desc[UR6][R6.64] ;  /* 0x0000000606048981 */ /* 0x008ea8000c1e1900 */
[----:B------:R-:W3:Y:S01]  /*0100*/  @!P1 LDG.E R8, desc[UR6][R6.64+0x40] ;  /* 0x0000400606089981 */ /* 0x000ee2000c1e1900 */
[----:B------:R-:W0:Y:S01]  /*0110*/  S2UR UR5, SR_CgaCtaId ;  /* 0x00000000000579c3 */ /* 0x000e220000008800 */
[----:B------:R-:W-:Y:S01]  /*0120*/  UMOV UR4, 0x400 ;  /* 0x0000040000047882 */ /* 0x000fe20000000000 */
[C---:B------:R-:W-:Y:S01]  /*0130*/  ISETP.GT.U32.AND P2, PT, R2.reuse, 0xf, PT ;  /* 0x0000000f0200780c */ /* 0x040fe20003f44070 */
[----:B------:R-:W-:Y:S01]  /*0140*/  IMAD.IADD R15, R3, 0x1, R0 ;  /* 0x00000001030f7824 */ /* 0x000fe200078e0200 */
[----:B------:R-:W-:Y:S01]  /*0150*/  ISETP.GT.U32.AND P1, PT, R2, 0x7, PT ;  /* 0x000000070200780c */ /* 0x000fe20003f24070 */
[----:B0-----:R-:W-:-:S06]  /*0160*/  ULEA UR4, UR5, UR4, 0x18 ;  /* 0x0000000405047291 */ /* 0x001fcc000f8ec0ff */
[----:B------:R-:W-:-:S04]  /*0170*/  LEA R5, R2, UR4, 0x2 ;  /* 0x0000000402057c11 */ /* 0x000fc8000f8e10ff */
[----:B------:R-:W-:Y:S01]  /*0180*/  @!P2 LEA R9, R2, UR4, 0x3 ;  /* 0x000000040209ac11 */ /* 0x000fe2000f8e18ff */
[----:B--2---:R-:W-:Y:S04]  /*0190*/  STS [R5], R4 ;  /* 0x0000000405007388 */ /* 0x004fe80000000800 */
[----:B---3--:R-:W-:Y:S01]  /*01a0*/  STS [R5+0x40], R8 ;  /* 0x0000400805007388 */ /* 0x008fe20000000800 */
[----:B------:R-:W-:Y:S06]  /*01b0*/  BAR.SYNC.DEFER_BLOCKING 0x0 ;  /* 0x0000000000007b1d */ /* 0x000fec0000010000 */
[----:B------:R-:W0:Y:S02]  /*01c0*/  @!P2 LDS.64 R10, [R9] ;  /* 0x00000000090aa984 */ /* 0x000e240000000a00 */
[----:B0-----:R-:W-:Y:S01]  /*01d0*/  @!P2 FADD R10, R10, R11 ;  /* 0x0000000b0a0aa221 */ /* 0x001fe20000000000 */
[----:B------:R-:W-:-:S04]  /*01e0*/  @!P1 LEA R11, R2, UR4, 0x4 ;  /* 0x00000004020b9c11 */ /* 0x000fc8000f8e20ff */
[----:B------:R-:W-:Y:S01]  /*01f0*/  @!P2 STS [R9+0x4], R10 ;  /* 0x0000040a0900a388 */ /* 0x000fe20000000800 */
[----:B------:R-:W-:Y:S01]  /*0200*/  BAR.SYNC.DEFER_BLOCKING 0x0 ;  /* 0x0000000000007b1d */ /* 0x000fe20000010000 */
[----:B------:R-:W-:-:S13]  /*0210*/  ISETP.GT.U32.AND P2, PT, R2, 0x3, PT ;  /* 0x000000030200780c */ /* 0x000fda0003f44070 */
[----:B------:R-:W-:Y:S01]  /*0220*/  @!P2 LEA R13, R2, UR4, 0x5 ;  /* 0x00000004020dac11 */ /* 0x000fe2000f8e28ff */
[----:B------:R-:W-:Y:S04]  /*0230*/  @!P1 LDS R6, [R11+0x4] ;  /* 0x000004000b069984 */ /* 0x000fe80000000800 */
[----:B------:R-:W0:Y:S02]  /*0240*/  @!P1 LDS R7, [R11+0xc] ;  /* 0x00000c000b079984 */ /* 0x000e240000000800 */
[----:B0-----:R-:W-:-:S05]  /*0250*/  @!P1 FADD R6, R6, R7 ;  /* 0x0000000706069221 */ /* 0x001fca0000000000 */
        /* <DEDUP_REMOVED lines=9> */
[----:B------:R-:W-:-:S05]  /*02f0*/  ISETP.NE.AND P2, PT, R2, RZ, PT ;  /* 0x000000ff0200720c */ /* 0x000fca0003f45270 */
[----:B------:R-:W-:Y:S04]  /*0300*/  @!P1 LDS R7, [R10+0x1c] ;  /* 0x00001c000a079984 */ /* 0x000fe80000000800 */
[----:B------:R-:W0:Y:S02]  /*0310*/  @!P1 LDS R8, [R10+0x3c] ;  /* 0x00003c000a089984 */ /* 0x000e240000000800 */
[----:B0-----:R-:W-:-:S05]  /*0320*/  @!P1 FADD R7, R7, R8 ;  /* 0x0000000807079221 */ /* 0x001fca0000000000 */
[----:B------:R0:W-:Y:S01]  /*0330*/  @!P1 STS [R10+0x3c], R7 ;  /* 0x00003c070a009388 */ /* 0x0001e20000000800 */
[----:B------:R-:W-:Y:S01]  /*0340*/  BAR.SYNC.DEFER_BLOCKING 0x0 ;  /* 0x0000000000007b1d */ /* 0x000fe20000010000 */
[----:B------:R-:W-:-:S13]  /*0350*/  ISETP.GT.U32.AND P1, PT, R2, 0x2, PT ;  /* 0x000000020200780c */ /* 0x000fda0003f24070 */
[----:B0-----:R-:W-:Y:S01]  /*0360*/  @!P1 LEA R10, R2, UR4, 0x5 ;  /* 0x00000004020a9c11 */ /* 0x001fe2000f8e28ff */
[----:B------:R-:W-:Y:S04]  /*0370*/  @!P2 LDS R6, [UR4+0x3c] ;  /* 0x00003c04ff06a984 */ /* 0x000fe80008000800 */
[----:B------:R-:W0:Y:S02]  /*0380*/  @!P2 LDS R9, [UR4+0x7c] ;  /* 0x00007c04ff09a984 */ /* 0x000e240008000800 */
[----:B0-----:R-:W-:-:S05]  /*0390*/  @!P2 FADD R6, R6, R9 ;  /* 0x000000090606a221 */ /* 0x001fca0000000000 */
[----:B------:R-:W-:Y:S01]  /*03a0*/  @!P2 STS [UR4+0x7c], R6 ;  /* 0x00007c06ff00a988 */ /* 0x000fe20008000804 */
[----:B------:R-:W-:Y:S06]  /*03b0*/  BAR.SYNC.DEFER_BLOCKING 0x0 ;  /* 0x0000000000007b1d */ /* 0x000fec0000010000 */
[----:B------:R-:W-:Y:S04]  /*03c0*/  @!P2 LDS R4, [UR4+0x3c] ;  /* 0x00003c04ff04a984 */ /* 0x000fe80008000800 */
[----:B------:R-:W0:Y:S02]  /*03d0*/  @!P2 LDS R9, [UR4+0x5c] ;  /* 0x00005c04ff09a984 */ /* 0x000e240008000800 */
[----:B0-----:R-:W-:-:S05]  /*03e0*/  @!P2 FADD R4, R4, R9 ;  /* 0x000000090404a221 */ /* 0x001fca0000000000 */
[----:B------:R-:W-:Y:S01]  /*03f0*/  @!P2 STS [UR4+0x5c], R4 ;  /* 0x00005c04ff00a988 */ /* 0x000fe20008000804 */
[----:B------:R-:W-:Y:S01]  /*0400*/  BAR.SYNC.DEFER_BLOCKING 0x0 ;  /* 0x0000000000007b1d */ /* 0x000fe20000010000 */
[----:B------:R-:W-:-:S05]  /*0410*/  ISETP.GT.U32.AND P2, PT, R2, 0x6, PT ;  /* 0x000000060200780c */ /* 0x000fca0003f44070 */
[----:B------:R-:W-:Y:S04]  /*0420*/  @!P1 LDS R7, [R10+0x1c] ;  /* 0x00001c000a079984 */ /* 0x000fe80000000800 */
[----:B------:R-:W0:Y:S02]  /*0430*/  @!P1 LDS R8, [R10+0x2c] ;  /* 0x00002c000a089984 */ /* 0x000e240000000800 */
[----:B0-----:R-:W-:Y:S02]  /*0440*/  @!P1 FADD R7, R7, R8 ;  /* 0x0000000807079221 */ /* 0x001fe40000000000 */
[----:B------:R-:W-:-:S03]  /*0450*/  @!P2 LEA R8, R2, UR4, 0x4 ;  /* 0x000000040208ac11 */ /* 0x000fc6000f8e20ff */
[----:B------:R-:W-:Y:S01]  /*0460*/  @!P1 STS [R10+0x2c], R7 ;  /* 0x00002c070a009388 */ /* 0x000fe20000000800 */
[----:B------:R-:W-:Y:S01]  /*0470*/  BAR.SYNC.DEFER_BLOCKING 0x0 ;  /* 0x0000000000007b1d */ /* 0x000fe20000010000 */
[----:B------:R-:W-:-:S13]  /*0480*/  ISETP.GT.U32.AND P1, PT, R2, 0xe, PT ;  /* 0x0000000e0200780c */ /* 0x000fda0003f24070 */
[----:B------:R-:W-:Y:S01]  /*0490*/  @!P1 IMAD R4, R2, 0x4, R5 ;  /* 0x0000000402049824 */ /* 0x000fe200078e0205 */
[----:B------:R-:W-:Y:S04]  /*04a0*/  @!P2 LDS R6, [R8+0xc] ;  /* 0x00000c000806a984 */ /* 0x000fe80000000800 */
[----:B------:R-:W0:Y:S02]  /*04b0*/  @!P2 LDS R9, [R8+0x14] ;  /* 0x000014000809a984 */ /* 0x000e240000000800 */
[----:B0-----:R-:W-:Y:S02]  /*04c0*/  @!P2 FADD R9, R6, R9 ;  /* 0x000000090609a221 */ /* 0x001fe40000000000 */
[----:B------:R-:W0:Y:S03]  /*04d0*/  @!P0 LDC.64 R6, c[0x0][0x388] ;  /* 0x0000e200ff068b82 */ /* 0x000e260000000a00 */
[----:B------:R-:W-:Y:S05]  /*04e0*/  @!P2 STS [R8+0x14], R9 ;  /* 0x000014090800a388 */ /* 0x000fea0000000800 */
[----:B------:R-:W-:Y:S06]  /*04f0*/  BAR.SYNC.DEFER_BLOCKING 0x0 ;  /* 0x0000000000007b1d */ /* 0x000fec0000010000 */
[----:B------:R-:W-:Y:S04]  /*0500*/  @!P1 LDS R2, [R4+0x4] ;  /* 0x0000040004029984 */ /* 0x000fe80000000800 */
[----:B------:R-:W1:Y:S02]  /*0510*/  @!P1 LDS R11, [R4+0x8] ;  /* 0x00000800040b9984 */ /* 0x000e640000000800 */
[----:B-1----:R-:W-:Y:S01]  /*0520*/  @!P1 FADD R11, R2, R11 ;  /* 0x0000000b020b9221 */ /* 0x002fe20000000000 */
[----:B0-----:R-:W-:-:S04]  /*0530*/  @!P0 IMAD.WIDE R2, R3, 0x4, R6 ;  /* 0x0000000403028825 */ /* 0x001fc800078e0206 */
[----:B------:R-:W-:Y:S01]  /*0540*/  @!P1 STS [R4+0x8], R11 ;  /* 0x0000080b04009388 */ /* 0x000fe20000000800 */
[----:B------:R-:W-:Y:S01]  /*0550*/  BAR.SYNC.DEFER_BLOCKING 0x0 ;  /* 0x0000000000007b1d */ /* 0x000fe20000010000 */
[----:B------:R-:W-:-:S05]  /*0560*/  ISETP.GE.U32.AND P1, PT, R15, UR8, PT ;  /* 0x000000080f007c0c */ /* 0x000fca000bf26070 */
[----:B------:R-:W0:Y:S04]  /*0570*/  @!P0 LDS R13, [R5] ;  /* 0x00000000050d8984 */ /* 0x000e280000000800 */
[----:B0-----:R0:W-:Y:S04]  /*0580*/  @!P0 STG.E desc[UR6][R2.64], R13 ;  /* 0x0000000d02008986 */ /* 0x0011e8000c101906 */
[----:B------:R-:W-:Y:S05]  /*0590*/  @P1 EXIT ;  /* 0x000000000000194d */ /* 0x000fea0003800000 */
[----:B------:R-:W-:Y:S01]  /*05a0*/  LEA R0, R0, R5, 0x2 ;  /* 0x0000000500007211 */ /* 0x000fe200078e10ff */
[----:B0-----:R-:W0:Y:S04]  /*05b0*/  LDC.64 R2, c[0x0][0x388] ;  /* 0x0000e200ff027b82 */ /* 0x001e280000000a00 */
[----:B------:R-:W1:Y:S01]  /*05c0*/  LDS R5, [R0] ;  /* 0x0000000000057984 */ /* 0x000e620000000800 */
[----:B0-----:R-:W-:-:S05]  /*05d0*/  IMAD.WIDE.U32 R2, R15, 0x4, R2 ;  /* 0x000000040f027825 */ /* 0x001fca00078e0002 */
[----:B-1----:R-:W-:Y:S01]  /*05e0*/  STG.E desc[UR6][R2.64], R5 ;  /* 0x0000000502007986 */ /* 0x002fe2000c101906 */
[----:B------:R-:W-:Y:S05]  /*05f0*/  EXIT ;  /* 0x000000000000794d */ /* 0x000fea0003800000 */
.L_x_0:
[----:B------:R-:W-:-:S00]  /*0600*/  BRA `(.L_x_0) ;  /* 0xfffffffc00fc7947 */ /* 0x000fc0000383ffff */
[----:B------:R-:W-:-:S00]  /*0610*/  NOP ;  /* 0x0000000000007918 */ /* 0x000fc00000000000 */
        /* <DEDUP_REMOVED lines=14> */
.L_x_1:


//--------------------- .nv.shared._Z20prefixsum_brent_kungPfS_i --------------------------
	.section	.nv.shared._Z20prefixsum_brent_kungPfS_i,"aw",@nobits
	.sectionflags	@""
	.align	4
.nv.shared._Z20prefixsum_brent_kungPfS_i:
	.zero		1152


//--------------------- .nv.shared.reserved.0     --------------------------
	.section	.nv.shared.reserved.0,"aw",@nobits
	.weak		__nv_reservedSMEM_offset_0_alias
	.size		__nv_reservedSMEM_offset_0_alias, 0, 64
	.other		__nv_reservedSMEM_offset_0_alias,@"STO_CUDA_RESERVED_SHARED STV_DEFAULT"
__nv_reservedSMEM_offset_0_alias:
	.zero		0
	.zero		64


//--------------------- .nv.constant0._Z20prefixsum_brent_kungPfS_i --------------------------
	.section	.nv.constant0._Z20prefixsum_brent_kungPfS_i,"a",@progbits
	.sectionflags	@""
	.align	4
.nv.constant0._Z20prefixsum_brent_kungPfS_i:
	.zero		916


//--------------------- SYMBOLS --------------------------

	.type		.nv.reservedSmem.offset0,@object
	.size		.nv.reservedSmem.offset0,0x4
	.type		.nv.reservedSmem.cap,@object
	.size		.nv.reservedSmem.cap,0x4
